//
// Generated by NVIDIA NVVM Compiler
//
// Compiler Build ID: CL-36424714
// Cuda compilation tools, release 13.0, V13.0.88
// Based on NVVM 20.0.0
//

.version 9.0
.target sm_100
.address_size 64

	// .globl	_Z6kernelPi

.visible .entry _Z6kernelPi(
	.param .u64 .ptr .align 1 _Z6kernelPi_param_0
)
{
	.reg .b32 	%r<6>;
	.reg .b64 	%rd<5>;

	ld.param.u64 	%rd1, [_Z6kernelPi_param_0];
	cvta.to.global.u64 	%rd2, %rd1;
	mov.u32 	%r1, %ctaid.x;
	mov.u32 	%r2, %ntid.x;
	mov.u32 	%r3, %tid.x;
	mad.lo.s32 	%r4, %r1, %r2, %r3;
	mul.wide.s32 	%rd3, %r4, 4;
	add.s64 	%rd4, %rd2, %rd3;
	mov.b32 	%r5, 42;
	st.global.u32 	[%rd4], %r5;
	st.global.u32 	[%rd4+4], %r5;
	st.global.u32 	[%rd4+8], %r5;
	st.global.u32 	[%rd4+12], %r5;
	ret;

}


// ===== COMPILED SASS (sm_100) =====

	.target	sm_100

	.elftype	@"ET_EXEC"


//--------------------- .note.nv.tkinfo           --------------------------
	.section	.note.nv.tkinfo,"",@"SHT_NOTE"
	.sectionflags	@"SHF_NOTE_NV_TKINFO"
	.tkinfo
        /*0018*/ 	.word	0x00000002
        /*0030*/ 	.string	""
        /*0030*/ 	.string	"ptxas"
        /*0030*/ 	.string	"Cuda compilation tools, release 13.0, V13.0.88"
        /*0030*/ 	.string	"Build cuda_13.0.r13.0/compiler.36424714_0"
        /*0030*/ 	.string	"-arch sm_100 -m 64 "



//--------------------- .note.nv.cuinfo           --------------------------
	.section	.note.nv.cuinfo,"",@"SHT_NOTE"
	.sectionflags	@"SHF_NOTE_NV_CUINFO"
        /*0018*/ 	.short	0x0002
        /*001a*/ 	.short	0x0064
        /*001c*/ 	.short	0x0082
	.zero		2


//--------------------- .nv.info                  --------------------------
	.section	.nv.info,"",@"SHT_CUDA_INFO"
	.align	4


	//----- nvinfo : EIATTR_REGCOUNT
	.align		4
        /*0000*/ 	.byte	0x04, 0x2f
        /*0002*/ 	.short	(.L_1 - .L_0)
	.align		4
.L_0:
        /*0004*/ 	.word	index@(_Z6kernelPi)
        /*0008*/ 	.word	0x0000000a


	//----- nvinfo : EIATTR_FRAME_SIZE
	.align		4
.L_1:
        /*000c*/ 	.byte	0x04, 0x11
        /*000e*/ 	.short	(.L_3 - .L_2)
	.align		4
.L_2:
        /*0010*/ 	.word	index@(_Z6kernelPi)
        /*0014*/ 	.word	0x00000000


	//----- nvinfo : EIATTR_MIN_STACK_SIZE
	.align		4
.L_3:
        /*0018*/ 	.byte	0x04, 0x12
        /*001a*/ 	.short	(.L_5 - .L_4)
	.align		4
.L_4:
        /*001c*/ 	.word	index@(_Z6kernelPi)
        /*0020*/ 	.word	0x00000000
.L_5:


//--------------------- .nv.compat                --------------------------
	.section	.nv.compat,"",@"SHT_CUDA_COMPAT_INFO"
	.align	4
        /*0000*/ 	.byte	0x02, 0x09, 0x00, 0x00, 0x02, 0x02, 0x01, 0x00, 0x02, 0x05, 0x05, 0x00, 0x03, 0x07, 0x01, 0x01
        /*0010*/ 	.byte	0x02, 0x03, 0x00, 0x00, 0x02, 0x06, 0x01, 0x00, 0x04, 0x0b, 0x08, 0x00, 0x09, 0x00, 0x00, 0x00
        /*0020*/ 	.byte	0x00, 0x00, 0x00, 0x00


//--------------------- .nv.info._Z6kernelPi      --------------------------
	.section	.nv.info._Z6kernelPi,"",@"SHT_CUDA_INFO"
	.sectionflags	@""
	.align	4


	//----- nvinfo : EIATTR_CUDA_API_VERSION
	.align		4
        /*0000*/ 	.byte	0x04, 0x37
        /*0002*/ 	.short	(.L_7 - .L_6)
.L_6:
        /*0004*/ 	.word	0x00000082


	//----- nvinfo : EIATTR_KPARAM_INFO
	.align		4
.L_7:
        /*0008*/ 	.byte	0x04, 0x17
        /*000a*/ 	.short	(.L_9 - .L_8)
.L_8:
        /*000c*/ 	.word	0x00000000
        /*0010*/ 	.short	0x0000
        /*0012*/ 	.short	0x0000
        /*0014*/ 	.byte	0x00, 0xf5, 0x21, 0x00


	//----- nvinfo : EIATTR_SPARSE_MMA_MASK
	.align		4
.L_9:
        /*0018*/ 	.byte	0x03, 0x50
        /*001a*/ 	.short	0x0000


	//----- nvinfo : EIATTR_MAXREG_COUNT
	.align		4
        /*001c*/ 	.byte	0x03, 0x1b
        /*001e*/ 	.short	0x00ff


	//----- nvinfo : EIATTR_MERCURY_ISA_VERSION
	.align		4
        /*0020*/ 	.byte	0x03, 0x5f
        /*0022*/ 	.short	0x0101


	//----- nvinfo : EIATTR_VRC_CTA_INIT_COUNT
	.align		4
        /*0024*/ 	.byte	0x02, 0x4a
	.zero		1
	.zero		1


	//----- nvinfo : EIATTR_EXIT_INSTR_OFFSETS
	.align		4
        /*0028*/ 	.byte	0x04, 0x1c
        /*002a*/ 	.short	(.L_11 - .L_10)


	//   ....[0]....
.L_10:
        /*002c*/ 	.word	0x000000d0


	//----- nvinfo : EIATTR_CBANK_PARAM_SIZE
	.align		4
.L_11:
        /*0030*/ 	.byte	0x03, 0x19
        /*0032*/ 	.short	0x0008


	//----- nvinfo : EIATTR_PARAM_CBANK
	.align		4
        /*0034*/ 	.byte	0x04, 0x0a
        /*0036*/ 	.short	(.L_13 - .L_12)
	.align		4
.L_12:
        /*0038*/ 	.word	index@(.nv.constant0._Z6kernelPi)
        /*003c*/ 	.short	0x0380
        /*003e*/ 	.short	0x0008


	//----- nvinfo : EIATTR_SW_WAR
	.align		4
.L_13:
        /*0040*/ 	.byte	0x04, 0x36
        /*0042*/ 	.short	(.L_15 - .L_14)
.L_14:
        /*0044*/ 	.word	0x00000008
.L_15:


//--------------------- .nv.callgraph             --------------------------
	.section	.nv.callgraph,"",@"SHT_CUDA_CALLGRAPH"
	.align	4
	.sectionentsize	8
	.align		4
        /*0000*/ 	.word	0x00000000
	.align		4
        /*0004*/ 	.word	0xffffffff
	.align		4
        /*0008*/ 	.word	0x00000000
	.align		4
        /*000c*/ 	.word	0xfffffffe
	.align		4
        /*0010*/ 	.word	0x00000000
	.align		4
        /*0014*/ 	.word	0xfffffffd
	.align		4
        /*0018*/ 	.word	0x00000000
	.align		4
        /*001c*/ 	.word	0xfffffffc


//--------------------- .text._Z6kernelPi         --------------------------
	.section	.text._Z6kernelPi,"ax",@progbits
	.align	128
        .global         _Z6kernelPi
        .type           _Z6kernelPi,@function
        .size           _Z6kernelPi,(.L_x_1 - _Z6kernelPi)
        .other          _Z6kernelPi,@"STO_CUDA_ENTRY STV_DEFAULT"
_Z6kernelPi:
.text._Z6kernelPi:
[----:B------:R-:W-:Y:S01]  /*0000*/  LDC R1, c[0x0][0x37c] ;  /* 0x0000df00ff017b82 */ /* 0x000fe20000000800 */
[----:B------:R-:W0:Y:S07]  /*0010*/  S2R R0, SR_TID.X ;  /* 0x0000000000007919 */ /* 0x000e2e0000002100 */
[----:B------:R-:W0:Y:S01]  /*0020*/  S2UR UR6, SR_CTAID.X ;  /* 0x00000000000679c3 */ /* 0x000e220000002500 */
[----:B------:R-:W1:Y:S01]  /*0030*/  LDCU.64 UR4, c[0x0][0x358] ;  /* 0x00006b00ff0477ac */ /* 0x000e620008000a00 */
[----:B------:R-:W-:-:S06]  /*0040*/  HFMA2 R7, -RZ, RZ, 0, 2.50339508056640625e-06 ;  /* 0x0000002aff077431 */ /* 0x000fcc00000001ff */
[----:B------:R-:W0:Y:S08]  /*0050*/  LDC R5, c[0x0][0x360] ;  /* 0x0000d800ff057b82 */ /* 0x000e300000000800 */
[----:B------:R-:W2:Y:S01]  /*0060*/  LDC.64 R2, c[0x0][0x380] ;  /* 0x0000e000ff027b82 */ /* 0x000ea20000000a00 */
[----:B0-----:R-:W-:-:S04]  /*0070*/  IMAD R5, R5, UR6, R0 ;  /* 0x0000000605057c24 */ /* 0x001fc8000f8e0200 */
[----:B--2---:R-:W-:-:S05]  /*0080*/  IMAD.WIDE R2, R5, 0x4, R2 ;  /* 0x0000000405027825 */ /* 0x004fca00078e0202 */
[----:B-1----:R-:W-:Y:S04]  /*0090*/  STG.E desc[UR4][R2.64], R7 ;  /* 0x0000000702007986 */ /* 0x002fe8000c101904 */
[----:B------:R-:W-:Y:S04]  /*00a0*/  STG.E desc[UR4][R2.64+0x4], R7 ;  /* 0x0000040702007986 */ /* 0x000fe8000c101904 */
[----:B------:R-:W-:Y:S04]  /*00b0*/  STG.E desc[UR4][R2.64+0x8], R7 ;  /* 0x0000080702007986 */ /* 0x000fe8000c101904 */
[----:B------:R-:W-:Y:S01]  /*00c0*/  STG.E desc[UR4][R2.64+0xc], R7 ;  /* 0x00000c0702007986 */ /* 0x000fe2000c101904 */
[----:B------:R-:W-:Y:S05]  /*00d0*/  EXIT ;  /* 0x000000000000794d */ /* 0x000fea0003800000 */
.L_x_0:
[----:B------:R-:W-:-:S00]  /*00e0*/  BRA `(.L_x_0) ;  /* 0xfffffffc00fc7947 */ /* 0x000fc0000383ffff */
[----:B------:R-:W-:-:S00]  /*00f0*/  NOP ;  /* 0x0000000000007918 */ /* 0x000fc00000000000 */
        /* <DEDUP_REMOVED lines=8> */
.L_x_1:


//--------------------- .nv.shared.reserved.0     --------------------------
	.section	.nv.shared.reserved.0,"aw",@nobits
	.weak		__nv_reservedSMEM_offset_0_alias
	.size		__nv_reservedSMEM_offset_0_alias, 0, 64
	.other		__nv_reservedSMEM_offset_0_alias,@"STO_CUDA_RESERVED_SHARED STV_DEFAULT"
__nv_reservedSMEM_offset_0_alias:
	.zero		0
	.zero		64


//--------------------- .nv.constant0._Z6kernelPi --------------------------
	.section	.nv.constant0._Z6kernelPi,"a",@progbits
	.sectionflags	@""
	.align	4
.nv.constant0._Z6kernelPi:
	.zero		904


//--------------------- SYMBOLS --------------------------

	.type		.nv.reservedSmem.offset0,@object
	.size		.nv.reservedSmem.offset0,0x4
